//
// Generated by NVIDIA NVVM Compiler
//
// Compiler Build ID: CL-36424714
// Cuda compilation tools, release 13.0, V13.0.88
// Based on NVVM 20.0.0
//

.version 9.0
.target sm_100
.address_size 64

	// .globl	_Z18heatEquationKernelPfS_i

.visible .entry _Z18heatEquationKernelPfS_i(
	.param .u64 .ptr .align 1 _Z18heatEquationKernelPfS_i_param_0,
	.param .u64 .ptr .align 1 _Z18heatEquationKernelPfS_i_param_1,
	.param .u32 _Z18heatEquationKernelPfS_i_param_2
)
{
	.reg .pred 	%p<4>;
	.reg .b32 	%r<8>;
	.reg .b32 	%f<9>;
	.reg .b64 	%rd<12>;
	.reg .b64 	%fd<6>;

	ld.param.u64 	%rd1, [_Z18heatEquationKernelPfS_i_param_0];
	ld.param.u64 	%rd2, [_Z18heatEquationKernelPfS_i_param_1];
	ld.param.u32 	%r3, [_Z18heatEquationKernelPfS_i_param_2];
	mov.u32 	%r4, %ctaid.x;
	mov.u32 	%r5, %ntid.x;
	mov.u32 	%r6, %tid.x;
	mad.lo.s32 	%r1, %r4, %r5, %r6;
	add.s32 	%r2, %r1, 1;
	setp.ge.s32 	%p1, %r2, %r3;
	setp.lt.s32 	%p2, %r1, 1;
	or.pred  	%p3, %p2, %p1;
	@%p3 bra 	$L__BB0_2;
	cvta.to.global.u64 	%rd3, %rd1;
	cvta.to.global.u64 	%rd4, %rd2;
	mul.wide.u32 	%rd5, %r2, 4;
	add.s64 	%rd6, %rd3, %rd5;
	ld.global.f32 	%f1, [%rd6];
	mul.wide.u32 	%rd7, %r1, 4;
	add.s64 	%rd8, %rd3, %rd7;
	ld.global.f32 	%f2, [%rd8];
	add.f32 	%f3, %f2, %f2;
	sub.f32 	%f4, %f1, %f3;
	add.s32 	%r7, %r1, -1;
	mul.wide.u32 	%rd9, %r7, 4;
	add.s64 	%rd10, %rd3, %rd9;
	ld.global.f32 	%f5, [%rd10];
	add.f32 	%f6, %f5, %f4;
	cvt.f64.f32 	%fd1, %f6;
	div.rn.f64 	%fd2, %fd1, 0d3F1ABF250300F769;
	cvt.rn.f32.f64 	%f7, %fd2;
	cvt.f64.f32 	%fd3, %f2;
	cvt.f64.f32 	%fd4, %f7;
	fma.rn.f64 	%fd5, %fd4, 0d3F847AE147AE147C, %fd3;
	cvt.rn.f32.f64 	%f8, %fd5;
	add.s64 	%rd11, %rd4, %rd7;
	st.global.f32 	[%rd11], %f8;
$L__BB0_2:
	ret;

}


// ===== COMPILED SASS (sm_100) =====

	.target	sm_100

	.elftype	@"ET_EXEC"


//--------------------- .note.nv.tkinfo           --------------------------
	.section	.note.nv.tkinfo,"",@"SHT_NOTE"
	.sectionflags	@"SHF_NOTE_NV_TKINFO"
	.tkinfo
        /*0018*/ 	.word	0x00000002
        /*0030*/ 	.string	""
        /*0030*/ 	.string	"ptxas"
        /*0030*/ 	.string	"Cuda compilation tools, release 13.0, V13.0.88"
        /*0030*/ 	.string	"Build cuda_13.0.r13.0/compiler.36424714_0"
        /*0030*/ 	.string	"-arch sm_100 -m 64 "



//--------------------- .note.nv.cuinfo           --------------------------
	.section	.note.nv.cuinfo,"",@"SHT_NOTE"
	.sectionflags	@"SHF_NOTE_NV_CUINFO"
        /*0018*/ 	.short	0x0002
        /*001a*/ 	.short	0x0064
        /*001c*/ 	.short	0x0082
	.zero		2


//--------------------- .nv.info                  --------------------------
	.section	.nv.info,"",@"SHT_CUDA_INFO"
	.align	4


	//----- nvinfo : EIATTR_REGCOUNT
	.align		4
        /*0000*/ 	.byte	0x04, 0x2f
        /*0002*/ 	.short	(.L_1 - .L_0)
	.align		4
.L_0:
        /*0004*/ 	.word	index@(_Z18heatEquationKernelPfS_i)
        /*0008*/ 	.word	0x00000018


	//----- nvinfo : EIATTR_FRAME_SIZE
	.align		4
.L_1:
        /*000c*/ 	.byte	0x04, 0x11
        /*000e*/ 	.short	(.L_3 - .L_2)
	.align		4
.L_2:
        /*0010*/ 	.word	index@($__internal_0_$__cuda_sm20_div_rn_f64_full)
        /*0014*/ 	.word	0x00000000


	//----- nvinfo : EIATTR_FRAME_SIZE
	.align		4
.L_3:
        /*0018*/ 	.byte	0x04, 0x11
        /*001a*/ 	.short	(.L_5 - .L_4)
	.align		4
.L_4:
        /*001c*/ 	.word	index@(_Z18heatEquationKernelPfS_i)
        /*0020*/ 	.word	0x00000000


	//----- nvinfo : EIATTR_MIN_STACK_SIZE
	.align		4
.L_5:
        /*0024*/ 	.byte	0x04, 0x12
        /*0026*/ 	.short	(.L_7 - .L_6)
	.align		4
.L_6:
        /*0028*/ 	.word	index@(_Z18heatEquationKernelPfS_i)
        /*002c*/ 	.word	0x00000000
.L_7:


//--------------------- .nv.compat                --------------------------
	.section	.nv.compat,"",@"SHT_CUDA_COMPAT_INFO"
	.align	4
        /*0000*/ 	.byte	0x02, 0x09, 0x00, 0x00, 0x02, 0x02, 0x01, 0x00, 0x02, 0x05, 0x05, 0x00, 0x03, 0x07, 0x01, 0x01
        /*0010*/ 	.byte	0x02, 0x03, 0x00, 0x00, 0x02, 0x06, 0x01, 0x00, 0x04, 0x0b, 0x08, 0x00, 0x01, 0x00, 0x00, 0x00
        /*0020*/ 	.byte	0x00, 0x00, 0x00, 0x00


//--------------------- .nv.info._Z18heatEquationKernelPfS_i --------------------------
	.section	.nv.info._Z18heatEquationKernelPfS_i,"",@"SHT_CUDA_INFO"
	.sectionflags	@""
	.align	4


	//----- nvinfo : EIATTR_CUDA_API_VERSION
	.align		4
        /*0000*/ 	.byte	0x04, 0x37
        /*0002*/ 	.short	(.L_9 - .L_8)
.L_8:
        /*0004*/ 	.word	0x00000082


	//----- nvinfo : EIATTR_KPARAM_INFO
	.align		4
.L_9:
        /*0008*/ 	.byte	0x04, 0x17
        /*000a*/ 	.short	(.L_11 - .L_10)
.L_10:
        /*000c*/ 	.word	0x00000000
        /*0010*/ 	.short	0x0002
        /*0012*/ 	.short	0x0010
        /*0014*/ 	.byte	0x00, 0xf0, 0x11, 0x00


	//----- nvinfo : EIATTR_KPARAM_INFO
	.align		4
.L_11:
        /*0018*/ 	.byte	0x04, 0x17
        /*001a*/ 	.short	(.L_13 - .L_12)
.L_12:
        /*001c*/ 	.word	0x00000000
        /*0020*/ 	.short	0x0001
        /*0022*/ 	.short	0x0008
        /*0024*/ 	.byte	0x00, 0xf5, 0x21, 0x00


	//----- nvinfo : EIATTR_KPARAM_INFO
	.align		4
.L_13:
        /*0028*/ 	.byte	0x04, 0x17
        /*002a*/ 	.short	(.L_15 - .L_14)
.L_14:
        /*002c*/ 	.word	0x00000000
        /*0030*/ 	.short	0x0000
        /*0032*/ 	.short	0x0000
        /*0034*/ 	.byte	0x00, 0xf5, 0x21, 0x00


	//----- nvinfo : EIATTR_SPARSE_MMA_MASK
	.align		4
.L_15:
        /*0038*/ 	.byte	0x03, 0x50
        /*003a*/ 	.short	0x0000


	//----- nvinfo : EIATTR_MAXREG_COUNT
	.align		4
        /*003c*/ 	.byte	0x03, 0x1b
        /*003e*/ 	.short	0x00ff


	//----- nvinfo : EIATTR_MERCURY_ISA_VERSION
	.align		4
        /*0040*/ 	.byte	0x03, 0x5f
        /*0042*/ 	.short	0x0101


	//----- nvinfo : EIATTR_VRC_CTA_INIT_COUNT
	.align		4
        /*0044*/ 	.byte	0x02, 0x4a
	.zero		1
	.zero		1


	//----- nvinfo : EIATTR_EXIT_INSTR_OFFSETS
	.align		4
        /*0048*/ 	.byte	0x04, 0x1c
        /*004a*/ 	.short	(.L_17 - .L_16)


	//   ....[0]....
.L_16:
        /*004c*/ 	.word	0x00000090


	//   ....[1]....
        /*0050*/ 	.word	0x00000350


	//----- nvinfo : EIATTR_CRS_STACK_SIZE
	.align		4
.L_17:
        /*0054*/ 	.byte	0x04, 0x1e
        /*0056*/ 	.short	(.L_19 - .L_18)
.L_18:
        /*0058*/ 	.word	0x00000000


	//----- nvinfo : EIATTR_CBANK_PARAM_SIZE
	.align		4
.L_19:
        /*005c*/ 	.byte	0x03, 0x19
        /*005e*/ 	.short	0x0014


	//----- nvinfo : EIATTR_PARAM_CBANK
	.align		4
        /*0060*/ 	.byte	0x04, 0x0a
        /*0062*/ 	.short	(.L_21 - .L_20)
	.align		4
.L_20:
        /*0064*/ 	.word	index@(.nv.constant0._Z18heatEquationKernelPfS_i)
        /*0068*/ 	.short	0x0380
        /*006a*/ 	.short	0x0014


	//----- nvinfo : EIATTR_SW_WAR
	.align		4
.L_21:
        /*006c*/ 	.byte	0x04, 0x36
        /*006e*/ 	.short	(.L_23 - .L_22)
.L_22:
        /*0070*/ 	.word	0x00000008
.L_23:


//--------------------- .nv.callgraph             --------------------------
	.section	.nv.callgraph,"",@"SHT_CUDA_CALLGRAPH"
	.align	4
	.sectionentsize	8
	.align		4
        /*0000*/ 	.word	0x00000000
	.align		4
        /*0004*/ 	.word	0xffffffff
	.align		4
        /*0008*/ 	.word	0x00000000
	.align		4
        /*000c*/ 	.word	0xfffffffe
	.align		4
        /*0010*/ 	.word	0x00000000
	.align		4
        /*0014*/ 	.word	0xfffffffd
	.align		4
        /*0018*/ 	.word	0x00000000
	.align		4
        /*001c*/ 	.word	0xfffffffc


//--------------------- .text._Z18heatEquationKernelPfS_i --------------------------
	.section	.text._Z18heatEquationKernelPfS_i,"ax",@progbits
	.align	128
        .global         _Z18heatEquationKernelPfS_i
        .type           _Z18heatEquationKernelPfS_i,@function
        .size           _Z18heatEquationKernelPfS_i,(.L_x_7 - _Z18heatEquationKernelPfS_i)
        .other          _Z18heatEquationKernelPfS_i,@"STO_CUDA_ENTRY STV_DEFAULT"
_Z18heatEquationKernelPfS_i:
.text._Z18heatEquationKernelPfS_i:
[----:B------:R-:W-:Y:S01]  /*0000*/  LDC R1, c[0x0][0x37c] ;  /* 0x0000df00ff017b82 */ /* 0x000fe20000000800 */
[----:B------:R-:W0:Y:S07]  /*0010*/  S2R R3, SR_TID.X ;  /* 0x0000000000037919 */ /* 0x000e2e0000002100 */
[----:B------:R-:W0:Y:S01]  /*0020*/  S2UR UR4, SR_CTAID.X ;  /* 0x00000000000479c3 */ /* 0x000e220000002500 */
[----:B------:R-:W1:Y:S07]  /*0030*/  LDCU UR5, c[0x0][0x390] ;  /* 0x00007200ff0577ac */ /* 0x000e6e0008000800 */
[----:B------:R-:W0:Y:S02]  /*0040*/  LDC R0, c[0x0][0x360] ;  /* 0x0000d800ff007b82 */ /* 0x000e240000000800 */
[----:B0-----:R-:W-:-:S04]  /*0050*/  IMAD R0, R0, UR4, R3 ;  /* 0x0000000400007c24 */ /* 0x001fc8000f8e0203 */
[----:B------:R-:W-:-:S05]  /*0060*/  VIADD R7, R0, 0x1 ;  /* 0x0000000100077836 */ /* 0x000fca0000000000 */
[----:B-1----:R-:W-:-:S04]  /*0070*/  ISETP.GE.AND P0, PT, R7, UR5, PT ;  /* 0x0000000507007c0c */ /* 0x002fc8000bf06270 */
[----:B------:R-:W-:-:S13]  /*0080*/  ISETP.LT.OR P0, PT, R0, 0x1, P0 ;  /* 0x000000010000780c */ /* 0x000fda0000701670 */
[----:B------:R-:W-:Y:S05]  /*0090*/  @P0 EXIT ;  /* 0x000000000000094d */ /* 0x000fea0003800000 */
[----:B------:R-:W0:Y:S01]  /*00a0*/  LDC.64 R8, c[0x0][0x380] ;  /* 0x0000e000ff087b82 */ /* 0x000e220000000a00 */
[----:B------:R-:W1:Y:S01]  /*00b0*/  LDCU.64 UR4, c[0x0][0x358] ;  /* 0x00006b00ff0477ac */ /* 0x000e620008000a00 */
[C---:B------:R-:W-:Y:S02]  /*00c0*/  VIADD R3, R0.reuse, 0xffffffff ;  /* 0xffffffff00037836 */ /* 0x040fe40000000000 */
[----:B0-----:R-:W-:-:S04]  /*00d0*/  IMAD.WIDE.U32 R4, R0, 0x4, R8 ;  /* 0x0000000400047825 */ /* 0x001fc800078e0008 */
[--C-:B------:R-:W-:Y:S02]  /*00e0*/  IMAD.WIDE.U32 R6, R7, 0x4, R8.reuse ;  /* 0x0000000407067825 */ /* 0x100fe400078e0008 */
[----:B-1----:R-:W2:Y:S02]  /*00f0*/  LDG.E R4, desc[UR4][R4.64] ;  /* 0x0000000404047981 */ /* 0x002ea4000c1e1900 */
[----:B------:R-:W-:Y:S02]  /*0100*/  IMAD.WIDE.U32 R8, R3, 0x4, R8 ;  /* 0x0000000403087825 */ /* 0x000fe400078e0008 */
[----:B------:R-:W3:Y:S04]  /*0110*/  LDG.E R6, desc[UR4][R6.64] ;  /* 0x0000000406067981 */ /* 0x000ee8000c1e1900 */
[----:B------:R-:W4:Y:S01]  /*0120*/  LDG.E R8, desc[UR4][R8.64] ;  /* 0x0000000408087981 */ /* 0x000f22000c1e1900 */
[----:B------:R-:W0:Y:S01]  /*0130*/  MUFU.RCP64H R11, 0.00010203040437772870064 ;  /* 0x3f1abf25000b7908 */ /* 0x000e220000001800 */
[----:B------:R-:W-:Y:S01]  /*0140*/  IMAD.MOV.U32 R2, RZ, RZ, 0x300f769 ;  /* 0x0300f769ff027424 */ /* 0x000fe200078e00ff */
[----:B------:R-:W-:Y:S01]  /*0150*/  BSSY.RECONVERGENT B0, `(.L_x_0) ;  /* 0x0000015000007945 */ /* 0x000fe20003800200 */
[----:B------:R-:W-:-:S02]  /*0160*/  IMAD.MOV.U32 R3, RZ, RZ, 0x3f1abf25 ;  /* 0x3f1abf25ff037424 */ /* 0x000fc400078e00ff */
[----:B------:R-:W-:-:S06]  /*0170*/  IMAD.MOV.U32 R10, RZ, RZ, 0x1 ;  /* 0x00000001ff0a7424 */ /* 0x000fcc00078e00ff */
[----:B0-----:R-:W-:-:S08]  /*0180*/  DFMA R12, R10, -R2, 1 ;  /* 0x3ff000000a0c742b */ /* 0x001fd00000000802 */
[----:B------:R-:W-:-:S08]  /*0190*/  DFMA R12, R12, R12, R12 ;  /* 0x0000000c0c0c722b */ /* 0x000fd0000000000c */
[----:B------:R-:W-:-:S08]  /*01a0*/  DFMA R12, R10, R12, R10 ;  /* 0x0000000c0a0c722b */ /* 0x000fd0000000000a */
[----:B------:R-:W-:-:S08]  /*01b0*/  DFMA R10, R12, -R2, 1 ;  /* 0x3ff000000c0a742b */ /* 0x000fd00000000802 */
[----:B------:R-:W-:Y:S01]  /*01c0*/  DFMA R10, R12, R10, R12 ;  /* 0x0000000a0c0a722b */ /* 0x000fe2000000000c */
[----:B--2---:R-:W-:-:S04]  /*01d0*/  FADD R15, R4, R4 ;  /* 0x00000004040f7221 */ /* 0x004fc80000000000 */
[----:B---3--:R-:W-:-:S04]  /*01e0*/  FADD R15, R6, -R15 ;  /* 0x8000000f060f7221 */ /* 0x008fc80000000000 */
[----:B----4-:R-:W-:-:S04]  /*01f0*/  FADD R15, R15, R8 ;  /* 0x000000080f0f7221 */ /* 0x010fc80000000000 */
[----:B------:R-:W0:Y:S02]  /*0200*/  F2F.F64.F32 R6, R15 ;  /* 0x0000000f00067310 */ /* 0x000e240000201800 */
[----:B0-----:R-:W-:Y:S01]  /*0210*/  DMUL R8, R6, R10 ;  /* 0x0000000a06087228 */ /* 0x001fe20000000000 */
[----:B------:R-:W-:-:S07]  /*0220*/  FSETP.GEU.AND P1, PT, |R7|, 6.5827683646048100446e-37, PT ;  /* 0x036000000700780b */ /* 0x000fce0003f2e200 */
[----:B------:R-:W-:-:S08]  /*0230*/  DFMA R2, R8, -R2, R6 ;  /* 0x800000020802722b */ /* 0x000fd00000000006 */
[----:B------:R-:W-:-:S10]  /*0240*/  DFMA R2, R10, R2, R8 ;  /* 0x000000020a02722b */ /* 0x000fd40000000008 */
[----:B------:R-:W-:-:S05]  /*0250*/  FFMA R5, RZ, 0.60447913408279418945, R3 ;  /* 0x3f1abf25ff057823 */ /* 0x000fca0000000003 */
[----:B------:R-:W-:-:S13]  /*0260*/  FSETP.GT.AND P0, PT, |R5|, 1.469367938527859385e-39, PT ;  /* 0x001000000500780b */ /* 0x000fda0003f04200 */
[----:B------:R-:W-:Y:S05]  /*0270*/  @P0 BRA P1, `(.L_x_1) ;  /* 0x0000000000080947 */ /* 0x000fea0000800000 */
[----:B------:R-:W-:-:S07]  /*0280*/  MOV R8, 0x2a0 ;  /* 0x000002a000087802 */ /* 0x000fce0000000f00 */
[----:B------:R-:W-:Y:S05]  /*0290*/  CALL.REL.NOINC `($__internal_0_$__cuda_sm20_div_rn_f64_full) ;  /* 0x0000000000307944 */ /* 0x000fea0003c00000 */
.L_x_1:
[----:B------:R-:W-:Y:S05]  /*02a0*/  BSYNC.RECONVERGENT B0 ;  /* 0x0000000000007941 */ /* 0x000fea0003800200 */
.L_x_0:
[----:B------:R-:W0:Y:S01]  /*02b0*/  F2F.F32.F64 R2, R2 ;  /* 0x0000000200027310 */ /* 0x000e220000301000 */
[----:B------:R-:W1:Y:S01]  /*02c0*/  LDC.64 R8, c[0x0][0x388] ;  /* 0x0000e200ff087b82 */ /* 0x000e620000000a00 */
[----:B------:R-:W-:Y:S01]  /*02d0*/  UMOV UR6, 0x47ae147c ;  /* 0x47ae147c00067882 */ /* 0x000fe20000000000 */
[----:B------:R-:W-:-:S05]  /*02e0*/  UMOV UR7, 0x3f847ae1 ;  /* 0x3f847ae100077882 */ /* 0x000fca0000000000 */
[----:B------:R-:W-:Y:S08]  /*02f0*/  F2F.F64.F32 R4, R4 ;  /* 0x0000000400047310 */ /* 0x000ff00000201800 */
[----:B0-----:R-:W0:Y:S01]  /*0300*/  F2F.F64.F32 R6, R2 ;  /* 0x0000000200067310 */ /* 0x001e220000201800 */
[----:B-1----:R-:W-:Y:S01]  /*0310*/  IMAD.WIDE.U32 R8, R0, 0x4, R8 ;  /* 0x0000000400087825 */ /* 0x002fe200078e0008 */
[----:B0-----:R-:W-:-:S10]  /*0320*/  DFMA R6, R6, UR6, R4 ;  /* 0x0000000606067c2b */ /* 0x001fd40008000004 */
[----:B------:R-:W0:Y:S02]  /*0330*/  F2F.F32.F64 R7, R6 ;  /* 0x0000000600077310 */ /* 0x000e240000301000 */
[----:B0-----:R-:W-:Y:S01]  /*0340*/  STG.E desc[UR4][R8.64], R7 ;  /* 0x0000000708007986 */ /* 0x001fe2000c101904 */
[----:B------:R-:W-:Y:S05]  /*0350*/  EXIT ;  /* 0x000000000000794d */ /* 0x000fea0003800000 */
        .weak           $__internal_0_$__cuda_sm20_div_rn_f64_full
        .type           $__internal_0_$__cuda_sm20_div_rn_f64_full,@function
        .size           $__internal_0_$__cuda_sm20_div_rn_f64_full,(.L_x_7 - $__internal_0_$__cuda_sm20_div_rn_f64_full)
$__internal_0_$__cuda_sm20_div_rn_f64_full:
[----:B------:R-:W-:Y:S01]  /*0360*/  IMAD.MOV.U32 R3, RZ, RZ, 0x3ffabf25 ;  /* 0x3ffabf25ff037424 */ /* 0x000fe200078e00ff */
[----:B------:R-:W-:Y:S01]  /*0370*/  MOV R10, 0x1 ;  /* 0x00000001000a7802 */ /* 0x000fe20000000f00 */
[----:B------:R-:W-:Y:S01]  /*0380*/  IMAD.MOV.U32 R2, RZ, RZ, 0x300f769 ;  /* 0x0300f769ff027424 */ /* 0x000fe200078e00ff */
[C---:B------:R-:W-:Y:S01]  /*0390*/  FSETP.GEU.AND P1, PT, |R7|.reuse, 1.469367938527859385e-39, PT ;  /* 0x001000000700780b */ /* 0x040fe20003f2e200 */
[----:B------:R-:W0:Y:S01]  /*03a0*/  MUFU.RCP64H R11, R3 ;  /* 0x00000003000b7308 */ /* 0x000e220000001800 */
[----:B------:R-:W-:Y:S01]  /*03b0*/  LOP3.LUT R5, R7, 0x7ff00000, RZ, 0xc0, !PT ;  /* 0x7ff0000007057812 */ /* 0x000fe200078ec0ff */
[----:B------:R-:W-:Y:S01]  /*03c0*/  IMAD.MOV.U32 R9, RZ, RZ, 0x1ca00000 ;  /* 0x1ca00000ff097424 */ /* 0x000fe200078e00ff */
[----:B------:R-:W-:Y:S01]  /*03d0*/  BSSY.RECONVERGENT B1, `(.L_x_2) ;  /* 0x0000044000017945 */ /* 0x000fe20003800200 */
[----:B------:R-:W-:Y:S01]  /*03e0*/  IMAD.MOV.U32 R19, RZ, RZ, 0x3f100000 ;  /* 0x3f100000ff137424 */ /* 0x000fe200078e00ff */
[----:B------:R-:W-:Y:S01]  /*03f0*/  ISETP.GE.U32.AND P0, PT, R5, 0x3f100000, PT ;  /* 0x3f1000000500780c */ /* 0x000fe20003f06070 */
[----:B------:R-:W-:-:S03]  /*0400*/  IMAD.MOV.U32 R18, RZ, RZ, R5 ;  /* 0x000000ffff127224 */ /* 0x000fc600078e0005 */
[----:B------:R-:W-:Y:S02]  /*0410*/  SEL R9, R9, 0x63400000, !P0 ;  /* 0x6340000009097807 */ /* 0x000fe40004000000 */
[----:B------:R-:W-:Y:S01]  /*0420*/  IADD3 R21, PT, PT, R19, -0x1, RZ ;  /* 0xffffffff13157810 */ /* 0x000fe20007ffe0ff */
[----:B0-----:R-:W-:-:S08]  /*0430*/  DFMA R12, R10, -R2, 1 ;  /* 0x3ff000000a0c742b */ /* 0x001fd00000000802 */
[----:B------:R-:W-:-:S08]  /*0440*/  DFMA R12, R12, R12, R12 ;  /* 0x0000000c0c0c722b */ /* 0x000fd0000000000c */
[----:B------:R-:W-:Y:S01]  /*0450*/  DFMA R14, R10, R12, R10 ;  /* 0x0000000c0a0e722b */ /* 0x000fe2000000000a */
[C-C-:B------:R-:W-:Y:S01]  /*0460*/  @!P1 LOP3.LUT R12, R9.reuse, 0x80000000, R7.reuse, 0xf8, !PT ;  /* 0x80000000090c9812 */ /* 0x140fe200078ef807 */
[----:B------:R-:W-:Y:S01]  /*0470*/  IMAD.MOV.U32 R10, RZ, RZ, R6 ;  /* 0x000000ffff0a7224 */ /* 0x000fe200078e0006 */
[----:B------:R-:W-:Y:S02]  /*0480*/  LOP3.LUT R11, R9, 0x800fffff, R7, 0xf8, !PT ;  /* 0x800fffff090b7812 */ /* 0x000fe400078ef807 */
[----:B------:R-:W-:Y:S01]  /*0490*/  @!P1 LOP3.LUT R13, R12, 0x100000, RZ, 0xfc, !PT ;  /* 0x001000000c0d9812 */ /* 0x000fe200078efcff */
[----:B------:R-:W-:Y:S02]  /*04a0*/  @!P1 IMAD.MOV.U32 R12, RZ, RZ, RZ ;  /* 0x000000ffff0c9224 */ /* 0x000fe400078e00ff */
[----:B------:R-:W-:-:S04]  /*04b0*/  DFMA R16, R14, -R2, 1 ;  /* 0x3ff000000e10742b */ /* 0x000fc80000000802 */
[----:B------:R-:W-:-:S04]  /*04c0*/  @!P1 DFMA R10, R10, 2, -R12 ;  /* 0x400000000a0a982b */ /* 0x000fc8000000080c */
[----:B------:R-:W-:-:S06]  /*04d0*/  DFMA R12, R14, R16, R14 ;  /* 0x000000100e0c722b */ /* 0x000fcc000000000e */
[----:B------:R-:W-:Y:S02]  /*04e0*/  @!P1 LOP3.LUT R18, R11, 0x7ff00000, RZ, 0xc0, !PT ;  /* 0x7ff000000b129812 */ /* 0x000fe400078ec0ff */
[----:B------:R-:W-:-:S03]  /*04f0*/  DMUL R16, R12, R10 ;  /* 0x0000000a0c107228 */ /* 0x000fc60000000000 */
[----:B------:R-:W-:-:S05]  /*0500*/  VIADD R20, R18, 0xffffffff ;  /* 0xffffffff12147836 */ /* 0x000fca0000000000 */
[----:B------:R-:W-:Y:S01]  /*0510*/  DFMA R14, R16, -R2, R10 ;  /* 0x80000002100e722b */ /* 0x000fe2000000000a */
[----:B------:R-:W-:-:S04]  /*0520*/  ISETP.GT.U32.AND P0, PT, R20, 0x7feffffe, PT ;  /* 0x7feffffe1400780c */ /* 0x000fc80003f04070 */
[----:B------:R-:W-:-:S03]  /*0530*/  ISETP.GT.U32.OR P0, PT, R21, 0x7feffffe, P0 ;  /* 0x7feffffe1500780c */ /* 0x000fc60000704470 */
[----:B------:R-:W-:-:S10]  /*0540*/  DFMA R12, R12, R14, R16 ;  /* 0x0000000e0c0c722b */ /* 0x000fd40000000010 */
[----:B------:R-:W-:Y:S05]  /*0550*/  @P0 BRA `(.L_x_3) ;  /* 0x0000000000680947 */ /* 0x000fea0003800000 */
[----:B------:R-:W-:-:S05]  /*0560*/  IMAD.MOV.U32 R6, RZ, RZ, 0x3f100000 ;  /* 0x3f100000ff067424 */ /* 0x000fca00078e00ff */
[----:B------:R-:W-:-:S04]  /*0570*/  VIADDMNMX R5, R5, -R6, 0xb9600000, !PT ;  /* 0xb960000005057446 */ /* 0x000fc80007800906 */
[----:B------:R-:W-:-:S05]  /*0580*/  VIMNMX R6, PT, PT, R5, 0x46a00000, PT ;  /* 0x46a0000005067848 */ /* 0x000fca0003fe0100 */
[----:B------:R-:W-:Y:S02]  /*0590*/  IMAD.IADD R9, R6, 0x1, -R9 ;  /* 0x0000000106097824 */ /* 0x000fe400078e0a09 */
[----:B------:R-:W-:Y:S02]  /*05a0*/  IMAD.MOV.U32 R6, RZ, RZ, RZ ;  /* 0x000000ffff067224 */ /* 0x000fe400078e00ff */
[----:B------:R-:W-:-:S06]  /*05b0*/  VIADD R7, R9, 0x7fe00000 ;  /* 0x7fe0000009077836 */ /* 0x000fcc0000000000 */
[----:B------:R-:W-:-:S10]  /*05c0*/  DMUL R14, R12, R6 ;  /* 0x000000060c0e7228 */ /* 0x000fd40000000000 */
[----:B------:R-:W-:-:S13]  /*05d0*/  FSETP.GTU.AND P0, PT, |R15|, 1.469367938527859385e-39, PT ;  /* 0x001000000f00780b */ /* 0x000fda0003f0c200 */
[----:B------:R-:W-:Y:S05]  /*05e0*/  @P0 BRA `(.L_x_4) ;  /* 0x0000000000880947 */ /* 0x000fea0003800000 */
[----:B------:R-:W-:Y:S01]  /*05f0*/  DFMA R2, R12, -R2, R10 ;  /* 0x800000020c02722b */ /* 0x000fe2000000000a */
[----:B------:R-:W-:-:S09]  /*0600*/  IMAD.MOV.U32 R6, RZ, RZ, RZ ;  /* 0x000000ffff067224 */ /* 0x000fd200078e00ff */
[C---:B------:R-:W-:Y:S02]  /*0610*/  FSETP.NEU.AND P0, PT, R3.reuse, RZ, PT ;  /* 0x000000ff0300720b */ /* 0x040fe40003f0d000 */
[----:B------:R-:W-:-:S04]  /*0620*/  LOP3.LUT R2, R3, 0x3f1abf25, RZ, 0x3c, !PT ;  /* 0x3f1abf2503027812 */ /* 0x000fc800078e3cff */
[----:B------:R-:W-:-:S04]  /*0630*/  LOP3.LUT R5, R2, 0x80000000, RZ, 0xc0, !PT ;  /* 0x8000000002057812 */ /* 0x000fc800078ec0ff */
[----:B------:R-:W-:-:S03]  /*0640*/  LOP3.LUT R7, R5, R7, RZ, 0xfc, !PT ;  /* 0x0000000705077212 */ /* 0x000fc600078efcff */
[----:B------:R-:W-:Y:S05]  /*0650*/  @!P0 BRA `(.L_x_4) ;  /* 0x00000000006c8947 */ /* 0x000fea0003800000 */
[C---:B------:R-:W-:Y:S01]  /*0660*/  IADD3 R3, PT, PT, -R9.reuse, RZ, RZ ;  /* 0x000000ff09037210 */ /* 0x040fe20007ffe1ff */
[----:B------:R-:W-:Y:S01]  /*0670*/  IMAD.MOV.U32 R2, RZ, RZ, RZ ;  /* 0x000000ffff027224 */ /* 0x000fe200078e00ff */
[----:B------:R-:W-:Y:S01]  /*0680*/  DMUL.RP R6, R12, R6 ;  /* 0x000000060c067228 */ /* 0x000fe20000008000 */
[----:B------:R-:W-:-:S04]  /*0690*/  IADD3 R9, PT, PT, -R9, -0x43300000, RZ ;  /* 0xbcd0000009097810 */ /* 0x000fc80007ffe1ff */
[----:B------:R-:W-:-:S05]  /*06a0*/  DFMA R2, R14, -R2, R12 ;  /* 0x800000020e02722b */ /* 0x000fca000000000c */
[----:B------:R-:W-:-:S05]  /*06b0*/  LOP3.LUT R5, R7, R5, RZ, 0x3c, !PT ;  /* 0x0000000507057212 */ /* 0x000fca00078e3cff */
[----:B------:R-:W-:-:S04]  /*06c0*/  FSETP.NEU.AND P0, PT, |R3|, R9, PT ;  /* 0x000000090300720b */ /* 0x000fc80003f0d200 */
[----:B------:R-:W-:Y:S02]  /*06d0*/  FSEL R14, R6, R14, !P0 ;  /* 0x0000000e060e7208 */ /* 0x000fe40004000000 */
[----:B------:R-:W-:Y:S01]  /*06e0*/  FSEL R15, R5, R15, !P0 ;  /* 0x0000000f050f7208 */ /* 0x000fe20004000000 */
[----:B------:R-:W-:Y:S06]  /*06f0*/  BRA `(.L_x_4) ;  /* 0x0000000000447947 */ /* 0x000fec0003800000 */
.L_x_3:
[----:B------:R-:W-:-:S14]  /*0700*/  DSETP.NAN.AND P0, PT, R6, R6, PT ;  /* 0x000000060600722a */ /* 0x000fdc0003f08000 */
[----:B------:R-:W-:Y:S05]  /*0710*/  @P0 BRA `(.L_x_5) ;  /* 0x0000000000340947 */ /* 0x000fea0003800000 */
[----:B------:R-:W-:Y:S01]  /*0720*/  ISETP.NE.AND P0, PT, R18, R19, PT ;  /* 0x000000131200720c */ /* 0x000fe20003f05270 */
[----:B------:R-:W-:Y:S02]  /*0730*/  IMAD.MOV.U32 R14, RZ, RZ, 0x0 ;  /* 0x00000000ff0e7424 */ /* 0x000fe400078e00ff */
[----:B------:R-:W-:-:S10]  /*0740*/  IMAD.MOV.U32 R15, RZ, RZ, -0x80000 ;  /* 0xfff80000ff0f7424 */ /* 0x000fd400078e00ff */
[----:B------:R-:W-:Y:S05]  /*0750*/  @!P0 BRA `(.L_x_4) ;  /* 0x00000000002c8947 */ /* 0x000fea0003800000 */
[----:B------:R-:W-:Y:S02]  /*0760*/  ISETP.NE.AND P0, PT, R18, 0x7ff00000, PT ;  /* 0x7ff000001200780c */ /* 0x000fe40003f05270 */
[----:B------:R-:W-:Y:S02]  /*0770*/  LOP3.LUT R6, R7, 0x3f1abf25, RZ, 0x3c, !PT ;  /* 0x3f1abf2507067812 */ /* 0x000fe400078e3cff */
[----:B------:R-:W-:Y:S02]  /*0780*/  ISETP.EQ.OR P0, PT, R19, RZ, !P0 ;  /* 0x000000ff1300720c */ /* 0x000fe40004702670 */
[----:B------:R-:W-:-:S11]  /*0790*/  LOP3.LUT R15, R6, 0x80000000, RZ, 0xc0, !PT ;  /* 0x80000000060f7812 */ /* 0x000fd600078ec0ff */
[----:B------:R-:W-:Y:S01]  /*07a0*/  @P0 LOP3.LUT R2, R15, 0x7ff00000, RZ, 0xfc, !PT ;  /* 0x7ff000000f020812 */ /* 0x000fe200078efcff */
[----:B------:R-:W-:Y:S02]  /*07b0*/  @!P0 IMAD.MOV.U32 R14, RZ, RZ, RZ ;  /* 0x000000ffff0e8224 */ /* 0x000fe400078e00ff */
[----:B------:R-:W-:Y:S01]  /*07c0*/  @P0 IMAD.MOV.U32 R14, RZ, RZ, RZ ;  /* 0x000000ffff0e0224 */ /* 0x000fe200078e00ff */
[----:B------:R-:W-:Y:S01]  /*07d0*/  @P0 MOV R15, R2 ;  /* 0x00000002000f0202 */ /* 0x000fe20000000f00 */
[----:B------:R-:W-:Y:S06]  /*07e0*/  BRA `(.L_x_4) ;  /* 0x0000000000087947 */ /* 0x000fec0003800000 */
.L_x_5:
[----:B------:R-:W-:Y:S01]  /*07f0*/  LOP3.LUT R15, R7, 0x80000, RZ, 0xfc, !PT ;  /* 0x00080000070f7812 */ /* 0x000fe200078efcff */
[----:B------:R-:W-:-:S07]  /*0800*/  IMAD.MOV.U32 R14, RZ, RZ, R6 ;  /* 0x000000ffff0e7224 */ /* 0x000fce00078e0006 */
.L_x_4:
[----:B------:R-:W-:Y:S05]  /*0810*/  BSYNC.RECONVERGENT B1 ;  /* 0x0000000000017941 */ /* 0x000fea0003800200 */
.L_x_2:
[----:B------:R-:W-:Y:S02]  /*0820*/  IMAD.MOV.U32 R9, RZ, RZ, 0x0 ;  /* 0x00000000ff097424 */ /* 0x000fe400078e00ff */
[----:B------:R-:W-:Y:S02]  /*0830*/  IMAD.MOV.U32 R2, RZ, RZ, R14 ;  /* 0x000000ffff027224 */ /* 0x000fe400078e000e */
[----:B------:R-:W-:Y:S01]  /*0840*/  IMAD.MOV.U32 R3, RZ, RZ, R15 ;  /* 0x000000ffff037224 */ /* 0x000fe200078e000f */
[----:B------:R-:W-:Y:S06]  /*0850*/  RET.REL.NODEC R8 `(_Z18heatEquationKernelPfS_i) ;  /* 0xfffffff408e87950 */ /* 0x000fec0003c3ffff */
.L_x_6:
[----:B------:R-:W-:-:S00]  /*0860*/  BRA `(.L_x_6) ;  /* 0xfffffffc00fc7947 */ /* 0x000fc0000383ffff */
[----:B------:R-:W-:-:S00]  /*0870*/  NOP ;  /* 0x0000000000007918 */ /* 0x000fc00000000000 */
        /* <DEDUP_REMOVED lines=8> */
.L_x_7:


//--------------------- .nv.shared.reserved.0     --------------------------
	.section	.nv.shared.reserved.0,"aw",@nobits
	.weak		__nv_reservedSMEM_offset_0_alias
	.size		__nv_reservedSMEM_offset_0_alias, 0, 64
	.other		__nv_reservedSMEM_offset_0_alias,@"STO_CUDA_RESERVED_SHARED STV_DEFAULT"
__nv_reservedSMEM_offset_0_alias:
	.zero		0
	.zero		64


//--------------------- .nv.constant0._Z18heatEquationKernelPfS_i --------------------------
	.section	.nv.constant0._Z18heatEquationKernelPfS_i,"a",@progbits
	.sectionflags	@""
	.align	4
.nv.constant0._Z18heatEquationKernelPfS_i:
	.zero		916


//--------------------- SYMBOLS --------------------------

	.type		.nv.reservedSmem.offset0,@object
	.size		.nv.reservedSmem.offset0,0x4
